//
// Generated by NVIDIA NVVM Compiler
//
// Compiler Build ID: CL-36424714
// Cuda compilation tools, release 13.0, V13.0.88
// Based on NVVM 20.0.0
//

.version 9.0
.target sm_100
.address_size 64

	// .globl	_Z9normalizePdS_S_jj

.visible .entry _Z9normalizePdS_S_jj(
	.param .u64 .ptr .align 1 _Z9normalizePdS_S_jj_param_0,
	.param .u64 .ptr .align 1 _Z9normalizePdS_S_jj_param_1,
	.param .u64 .ptr .align 1 _Z9normalizePdS_S_jj_param_2,
	.param .u32 _Z9normalizePdS_S_jj_param_3,
	.param .u32 _Z9normalizePdS_S_jj_param_4
)
{
	.reg .pred 	%p<2>;
	.reg .b32 	%r<9>;
	.reg .b64 	%rd<12>;
	.reg .b64 	%fd<7>;

	ld.param.u64 	%rd1, [_Z9normalizePdS_S_jj_param_0];
	ld.param.u64 	%rd2, [_Z9normalizePdS_S_jj_param_1];
	ld.param.u64 	%rd3, [_Z9normalizePdS_S_jj_param_2];
	ld.param.u32 	%r2, [_Z9normalizePdS_S_jj_param_3];
	ld.param.u32 	%r3, [_Z9normalizePdS_S_jj_param_4];
	mov.u32 	%r4, %tid.x;
	mov.u32 	%r5, %ctaid.x;
	mov.u32 	%r6, %ntid.x;
	mad.lo.s32 	%r1, %r5, %r6, %r4;
	mul.lo.s32 	%r7, %r3, %r2;
	setp.ge.u32 	%p1, %r1, %r7;
	@%p1 bra 	$L__BB0_2;
	cvta.to.global.u64 	%rd4, %rd1;
	cvta.to.global.u64 	%rd5, %rd3;
	cvta.to.global.u64 	%rd6, %rd2;
	mul.wide.u32 	%rd7, %r1, 8;
	add.s64 	%rd8, %rd4, %rd7;
	ld.global.f64 	%fd1, [%rd8];
	rem.u32 	%r8, %r1, %r2;
	mul.wide.u32 	%rd9, %r8, 8;
	add.s64 	%rd10, %rd5, %rd9;
	ld.global.f64 	%fd2, [%rd10];
	sub.f64 	%fd3, %fd1, %fd2;
	add.s64 	%rd11, %rd6, %rd9;
	ld.global.f64 	%fd4, [%rd11];
	sub.f64 	%fd5, %fd4, %fd2;
	div.rn.f64 	%fd6, %fd3, %fd5;
	st.global.f64 	[%rd8], %fd6;
$L__BB0_2:
	ret;

}
	// .globl	_Z12findDistancePdS_S_j
.visible .entry _Z12findDistancePdS_S_j(
	.param .u64 .ptr .align 1 _Z12findDistancePdS_S_j_param_0,
	.param .u64 .ptr .align 1 _Z12findDistancePdS_S_j_param_1,
	.param .u64 .ptr .align 1 _Z12findDistancePdS_S_j_param_2,
	.param .u32 _Z12findDistancePdS_S_j_param_3
)
{
	.reg .pred 	%p<2>;
	.reg .b32 	%r<6>;
	.reg .b64 	%rd<11>;
	.reg .b64 	%fd<5>;

	ld.param.u64 	%rd1, [_Z12findDistancePdS_S_j_param_0];
	ld.param.u64 	%rd2, [_Z12findDistancePdS_S_j_param_1];
	ld.param.u64 	%rd3, [_Z12findDistancePdS_S_j_param_2];
	ld.param.u32 	%r2, [_Z12findDistancePdS_S_j_param_3];
	mov.u32 	%r3, %tid.x;
	mov.u32 	%r4, %ctaid.x;
	mov.u32 	%r5, %ntid.x;
	mad.lo.s32 	%r1, %r4, %r5, %r3;
	setp.ge.u32 	%p1, %r1, %r2;
	@%p1 bra 	$L__BB1_2;
	cvta.to.global.u64 	%rd4, %rd1;
	cvta.to.global.u64 	%rd5, %rd2;
	cvta.to.global.u64 	%rd6, %rd3;
	mul.wide.u32 	%rd7, %r1, 8;
	add.s64 	%rd8, %rd4, %rd7;
	ld.global.f64 	%fd1, [%rd8];
	add.s64 	%rd9, %rd5, %rd7;
	ld.global.f64 	%fd2, [%rd9];
	sub.f64 	%fd3, %fd1, %fd2;
	mul.f64 	%fd4, %fd3, %fd3;
	add.s64 	%rd10, %rd6, %rd7;
	st.global.f64 	[%rd10], %fd4;
$L__BB1_2:
	ret;

}


// ===== COMPILED SASS (sm_100) =====

	.target	sm_100

	.elftype	@"ET_EXEC"


//--------------------- .note.nv.tkinfo           --------------------------
	.section	.note.nv.tkinfo,"",@"SHT_NOTE"
	.sectionflags	@"SHF_NOTE_NV_TKINFO"
	.tkinfo
        /*0018*/ 	.word	0x00000002
        /*0030*/ 	.string	""
        /*0030*/ 	.string	"ptxas"
        /*0030*/ 	.string	"Cuda compilation tools, release 13.0, V13.0.88"
        /*0030*/ 	.string	"Build cuda_13.0.r13.0/compiler.36424714_0"
        /*0030*/ 	.string	"-arch sm_100 -m 64 "



//--------------------- .note.nv.cuinfo           --------------------------
	.section	.note.nv.cuinfo,"",@"SHT_NOTE"
	.sectionflags	@"SHF_NOTE_NV_CUINFO"
        /*0018*/ 	.short	0x0002
        /*001a*/ 	.short	0x0064
        /*001c*/ 	.short	0x0082
	.zero		2


//--------------------- .nv.info                  --------------------------
	.section	.nv.info,"",@"SHT_CUDA_INFO"
	.align	4


	//----- nvinfo : EIATTR_REGCOUNT
	.align		4
        /*0000*/ 	.byte	0x04, 0x2f
        /*0002*/ 	.short	(.L_1 - .L_0)
	.align		4
.L_0:
        /*0004*/ 	.word	index@(_Z9normalizePdS_S_jj)
        /*0008*/ 	.word	0x0000001a


	//----- nvinfo : EIATTR_FRAME_SIZE
	.align		4
.L_1:
        /*000c*/ 	.byte	0x04, 0x11
        /*000e*/ 	.short	(.L_3 - .L_2)
	.align		4
.L_2:
        /*0010*/ 	.word	index@($__internal_0_$__cuda_sm20_div_rn_f64_full)
        /*0014*/ 	.word	0x00000000


	//----- nvinfo : EIATTR_FRAME_SIZE
	.align		4
.L_3:
        /*0018*/ 	.byte	0x04, 0x11
        /*001a*/ 	.short	(.L_5 - .L_4)
	.align		4
.L_4:
        /*001c*/ 	.word	index@(_Z9normalizePdS_S_jj)
        /*0020*/ 	.word	0x00000000


	//----- nvinfo : EIATTR_REGCOUNT
	.align		4
.L_5:
        /*0024*/ 	.byte	0x04, 0x2f
        /*0026*/ 	.short	(.L_7 - .L_6)
	.align		4
.L_6:
        /*0028*/ 	.word	index@(_Z12findDistancePdS_S_j)
        /*002c*/ 	.word	0x0000000e


	//----- nvinfo : EIATTR_FRAME_SIZE
	.align		4
.L_7:
        /*0030*/ 	.byte	0x04, 0x11
        /*0032*/ 	.short	(.L_9 - .L_8)
	.align		4
.L_8:
        /*0034*/ 	.word	index@(_Z12findDistancePdS_S_j)
        /*0038*/ 	.word	0x00000000


	//----- nvinfo : EIATTR_MIN_STACK_SIZE
	.align		4
.L_9:
        /*003c*/ 	.byte	0x04, 0x12
        /*003e*/ 	.short	(.L_11 - .L_10)
	.align		4
.L_10:
        /*0040*/ 	.word	index@(_Z12findDistancePdS_S_j)
        /*0044*/ 	.word	0x00000000


	//----- nvinfo : EIATTR_MIN_STACK_SIZE
	.align		4
.L_11:
        /*0048*/ 	.byte	0x04, 0x12
        /*004a*/ 	.short	(.L_13 - .L_12)
	.align		4
.L_12:
        /*004c*/ 	.word	index@(_Z9normalizePdS_S_jj)
        /*0050*/ 	.word	0x00000000
.L_13:


//--------------------- .nv.compat                --------------------------
	.section	.nv.compat,"",@"SHT_CUDA_COMPAT_INFO"
	.align	4
        /*0000*/ 	.byte	0x02, 0x09, 0x00, 0x00, 0x02, 0x02, 0x01, 0x00, 0x02, 0x05, 0x05, 0x00, 0x03, 0x07, 0x01, 0x01
        /*0010*/ 	.byte	0x02, 0x03, 0x00, 0x00, 0x02, 0x06, 0x01, 0x00, 0x04, 0x0b, 0x08, 0x00, 0x01, 0x00, 0x00, 0x00
        /*0020*/ 	.byte	0x00, 0x00, 0x00, 0x00


//--------------------- .nv.info._Z12findDistancePdS_S_j --------------------------
	.section	.nv.info._Z12findDistancePdS_S_j,"",@"SHT_CUDA_INFO"
	.sectionflags	@""
	.align	4


	//----- nvinfo : EIATTR_CUDA_API_VERSION
	.align		4
        /*0000*/ 	.byte	0x04, 0x37
        /*0002*/ 	.short	(.L_15 - .L_14)
.L_14:
        /*0004*/ 	.word	0x00000082


	//----- nvinfo : EIATTR_KPARAM_INFO
	.align		4
.L_15:
        /*0008*/ 	.byte	0x04, 0x17
        /*000a*/ 	.short	(.L_17 - .L_16)
.L_16:
        /*000c*/ 	.word	0x00000000
        /*0010*/ 	.short	0x0003
        /*0012*/ 	.short	0x0018
        /*0014*/ 	.byte	0x00, 0xf0, 0x11, 0x00


	//----- nvinfo : EIATTR_KPARAM_INFO
	.align		4
.L_17:
        /*0018*/ 	.byte	0x04, 0x17
        /*001a*/ 	.short	(.L_19 - .L_18)
.L_18:
        /*001c*/ 	.word	0x00000000
        /*0020*/ 	.short	0x0002
        /*0022*/ 	.short	0x0010
        /*0024*/ 	.byte	0x00, 0xf5, 0x21, 0x00


	//----- nvinfo : EIATTR_KPARAM_INFO
	.align		4
.L_19:
        /*0028*/ 	.byte	0x04, 0x17
        /*002a*/ 	.short	(.L_21 - .L_20)
.L_20:
        /*002c*/ 	.word	0x00000000
        /*0030*/ 	.short	0x0001
        /*0032*/ 	.short	0x0008
        /*0034*/ 	.byte	0x00, 0xf5, 0x21, 0x00


	//----- nvinfo : EIATTR_KPARAM_INFO
	.align		4
.L_21:
        /*0038*/ 	.byte	0x04, 0x17
        /*003a*/ 	.short	(.L_23 - .L_22)
.L_22:
        /*003c*/ 	.word	0x00000000
        /*0040*/ 	.short	0x0000
        /*0042*/ 	.short	0x0000
        /*0044*/ 	.byte	0x00, 0xf5, 0x21, 0x00


	//----- nvinfo : EIATTR_SPARSE_MMA_MASK
	.align		4
.L_23:
        /*0048*/ 	.byte	0x03, 0x50
        /*004a*/ 	.short	0x0000


	//----- nvinfo : EIATTR_MAXREG_COUNT
	.align		4
        /*004c*/ 	.byte	0x03, 0x1b
        /*004e*/ 	.short	0x00ff


	//----- nvinfo : EIATTR_MERCURY_ISA_VERSION
	.align		4
        /*0050*/ 	.byte	0x03, 0x5f
        /*0052*/ 	.short	0x0101


	//----- nvinfo : EIATTR_VRC_CTA_INIT_COUNT
	.align		4
        /*0054*/ 	.byte	0x02, 0x4a
	.zero		1
	.zero		1


	//----- nvinfo : EIATTR_EXIT_INSTR_OFFSETS
	.align		4
        /*0058*/ 	.byte	0x04, 0x1c
        /*005a*/ 	.short	(.L_25 - .L_24)


	//   ....[0]....
.L_24:
        /*005c*/ 	.word	0x00000070


	//   ....[1]....
        /*0060*/ 	.word	0x00000140


	//----- nvinfo : EIATTR_CBANK_PARAM_SIZE
	.align		4
.L_25:
        /*0064*/ 	.byte	0x03, 0x19
        /*0066*/ 	.short	0x001c


	//----- nvinfo : EIATTR_PARAM_CBANK
	.align		4
        /*0068*/ 	.byte	0x04, 0x0a
        /*006a*/ 	.short	(.L_27 - .L_26)
	.align		4
.L_26:
        /*006c*/ 	.word	index@(.nv.constant0._Z12findDistancePdS_S_j)
        /*0070*/ 	.short	0x0380
        /*0072*/ 	.short	0x001c


	//----- nvinfo : EIATTR_SW_WAR
	.align		4
.L_27:
        /*0074*/ 	.byte	0x04, 0x36
        /*0076*/ 	.short	(.L_29 - .L_28)
.L_28:
        /*0078*/ 	.word	0x00000008
.L_29:


//--------------------- .nv.info._Z9normalizePdS_S_jj --------------------------
	.section	.nv.info._Z9normalizePdS_S_jj,"",@"SHT_CUDA_INFO"
	.sectionflags	@""
	.align	4


	//----- nvinfo : EIATTR_CUDA_API_VERSION
	.align		4
        /*0000*/ 	.byte	0x04, 0x37
        /*0002*/ 	.short	(.L_31 - .L_30)
.L_30:
        /*0004*/ 	.word	0x00000082


	//----- nvinfo : EIATTR_KPARAM_INFO
	.align		4
.L_31:
        /*0008*/ 	.byte	0x04, 0x17
        /*000a*/ 	.short	(.L_33 - .L_32)
.L_32:
        /*000c*/ 	.word	0x00000000
        /*0010*/ 	.short	0x0004
        /*0012*/ 	.short	0x001c
        /*0014*/ 	.byte	0x00, 0xf0, 0x11, 0x00


	//----- nvinfo : EIATTR_KPARAM_INFO
	.align		4
.L_33:
        /*0018*/ 	.byte	0x04, 0x17
        /*001a*/ 	.short	(.L_35 - .L_34)
.L_34:
        /*001c*/ 	.word	0x00000000
        /*0020*/ 	.short	0x0003
        /*0022*/ 	.short	0x0018
        /*0024*/ 	.byte	0x00, 0xf0, 0x11, 0x00


	//----- nvinfo : EIATTR_KPARAM_INFO
	.align		4
.L_35:
        /*0028*/ 	.byte	0x04, 0x17
        /*002a*/ 	.short	(.L_37 - .L_36)
.L_36:
        /*002c*/ 	.word	0x00000000
        /*0030*/ 	.short	0x0002
        /*0032*/ 	.short	0x0010
        /*0034*/ 	.byte	0x00, 0xf5, 0x21, 0x00


	//----- nvinfo : EIATTR_KPARAM_INFO
	.align		4
.L_37:
        /*0038*/ 	.byte	0x04, 0x17
        /*003a*/ 	.short	(.L_39 - .L_38)
.L_38:
        /*003c*/ 	.word	0x00000000
        /*0040*/ 	.short	0x0001
        /*0042*/ 	.short	0x0008
        /*0044*/ 	.byte	0x00, 0xf5, 0x21, 0x00


	//----- nvinfo : EIATTR_KPARAM_INFO
	.align		4
.L_39:
        /*0048*/ 	.byte	0x04, 0x17
        /*004a*/ 	.short	(.L_41 - .L_40)
.L_40:
        /*004c*/ 	.word	0x00000000
        /*0050*/ 	.short	0x0000
        /*0052*/ 	.short	0x0000
        /*0054*/ 	.byte	0x00, 0xf5, 0x21, 0x00


	//----- nvinfo : EIATTR_SPARSE_MMA_MASK
	.align		4
.L_41:
        /*0058*/ 	.byte	0x03, 0x50
        /*005a*/ 	.short	0x0000


	//----- nvinfo : EIATTR_MAXREG_COUNT
	.align		4
        /*005c*/ 	.byte	0x03, 0x1b
        /*005e*/ 	.short	0x00ff


	//----- nvinfo : EIATTR_MERCURY_ISA_VERSION
	.align		4
        /*0060*/ 	.byte	0x03, 0x5f
        /*0062*/ 	.short	0x0101


	//----- nvinfo : EIATTR_VRC_CTA_INIT_COUNT
	.align		4
        /*0064*/ 	.byte	0x02, 0x4a
	.zero		1
	.zero		1


	//----- nvinfo : EIATTR_EXIT_INSTR_OFFSETS
	.align		4
        /*0068*/ 	.byte	0x04, 0x1c
        /*006a*/ 	.short	(.L_43 - .L_42)


	//   ....[0]....
.L_42:
        /*006c*/ 	.word	0x00000080


	//   ....[1]....
        /*0070*/ 	.word	0x000003b0


	//----- nvinfo : EIATTR_CRS_STACK_SIZE
	.align		4
.L_43:
        /*0074*/ 	.byte	0x04, 0x1e
        /*0076*/ 	.short	(.L_45 - .L_44)
.L_44:
        /*0078*/ 	.word	0x00000000


	//----- nvinfo : EIATTR_CBANK_PARAM_SIZE
	.align		4
.L_45:
        /*007c*/ 	.byte	0x03, 0x19
        /*007e*/ 	.short	0x0020


	//----- nvinfo : EIATTR_PARAM_CBANK
	.align		4
        /*0080*/ 	.byte	0x04, 0x0a
        /*0082*/ 	.short	(.L_47 - .L_46)
	.align		4
.L_46:
        /*0084*/ 	.word	index@(.nv.constant0._Z9normalizePdS_S_jj)
        /*0088*/ 	.short	0x0380
        /*008a*/ 	.short	0x0020


	//----- nvinfo : EIATTR_SW_WAR
	.align		4
.L_47:
        /*008c*/ 	.byte	0x04, 0x36
        /*008e*/ 	.short	(.L_49 - .L_48)
.L_48:
        /*0090*/ 	.word	0x00000008
.L_49:


//--------------------- .nv.callgraph             --------------------------
	.section	.nv.callgraph,"",@"SHT_CUDA_CALLGRAPH"
	.align	4
	.sectionentsize	8
	.align		4
        /*0000*/ 	.word	0x00000000
	.align		4
        /*0004*/ 	.word	0xffffffff
	.align		4
        /*0008*/ 	.word	0x00000000
	.align		4
        /*000c*/ 	.word	0xfffffffe
	.align		4
        /*0010*/ 	.word	0x00000000
	.align		4
        /*0014*/ 	.word	0xfffffffd
	.align		4
        /*0018*/ 	.word	0x00000000
	.align		4
        /*001c*/ 	.word	0xfffffffc


//--------------------- .text._Z12findDistancePdS_S_j --------------------------
	.section	.text._Z12findDistancePdS_S_j,"ax",@progbits
	.align	128
        .global         _Z12findDistancePdS_S_j
        .type           _Z12findDistancePdS_S_j,@function
        .size           _Z12findDistancePdS_S_j,(.L_x_10 - _Z12findDistancePdS_S_j)
        .other          _Z12findDistancePdS_S_j,@"STO_CUDA_ENTRY STV_DEFAULT"
_Z12findDistancePdS_S_j:
.text._Z12findDistancePdS_S_j:
[----:B------:R-:W-:Y:S01]  /*0000*/  LDC R1, c[0x0][0x37c] ;  /* 0x0000df00ff017b82 */ /* 0x000fe20000000800 */
[----:B------:R-:W0:Y:S07]  /*0010*/  S2R R11, SR_TID.X ;  /* 0x00000000000b7919 */ /* 0x000e2e0000002100 */
[----:B------:R-:W0:Y:S01]  /*0020*/  S2UR UR4, SR_CTAID.X ;  /* 0x00000000000479c3 */ /* 0x000e220000002500 */
[----:B------:R-:W1:Y:S07]  /*0030*/  LDCU UR5, c[0x0][0x398] ;  /* 0x00007300ff0577ac */ /* 0x000e6e0008000800 */
[----:B------:R-:W0:Y:S02]  /*0040*/  LDC R0, c[0x0][0x360] ;  /* 0x0000d800ff007b82 */ /* 0x000e240000000800 */
[----:B0-----:R-:W-:-:S05]  /*0050*/  IMAD R11, R0, UR4, R11 ;  /* 0x00000004000b7c24 */ /* 0x001fca000f8e020b */
[----:B-1----:R-:W-:-:S13]  /*0060*/  ISETP.GE.U32.AND P0, PT, R11, UR5, PT ;  /* 0x000000050b007c0c */ /* 0x002fda000bf06070 */
[----:B------:R-:W-:Y:S05]  /*0070*/  @P0 EXIT ;  /* 0x000000000000094d */ /* 0x000fea0003800000 */
[----:B------:R-:W0:Y:S01]  /*0080*/  LDC.64 R2, c[0x0][0x380] ;  /* 0x0000e000ff027b82 */ /* 0x000e220000000a00 */
[----:B------:R-:W1:Y:S07]  /*0090*/  LDCU.64 UR4, c[0x0][0x358] ;  /* 0x00006b00ff0477ac */ /* 0x000e6e0008000a00 */
[----:B------:R-:W2:Y:S08]  /*00a0*/  LDC.64 R4, c[0x0][0x388] ;  /* 0x0000e200ff047b82 */ /* 0x000eb00000000a00 */
[----:B------:R-:W3:Y:S01]  /*00b0*/  LDC.64 R8, c[0x0][0x390] ;  /* 0x0000e400ff087b82 */ /* 0x000ee20000000a00 */
[----:B0-----:R-:W-:-:S06]  /*00c0*/  IMAD.WIDE.U32 R2, R11, 0x8, R2 ;  /* 0x000000080b027825 */ /* 0x001fcc00078e0002 */
[----:B-1----:R-:W4:Y:S01]  /*00d0*/  LDG.E.64 R2, desc[UR4][R2.64] ;  /* 0x0000000402027981 */ /* 0x002f22000c1e1b00 */
[----:B--2---:R-:W-:-:S06]  /*00e0*/  IMAD.WIDE.U32 R4, R11, 0x8, R4 ;  /* 0x000000080b047825 */ /* 0x004fcc00078e0004 */
[----:B------:R-:W4:Y:S01]  /*00f0*/  LDG.E.64 R4, desc[UR4][R4.64] ;  /* 0x0000000404047981 */ /* 0x000f22000c1e1b00 */
[----:B---3--:R-:W-:Y:S01]  /*0100*/  IMAD.WIDE.U32 R8, R11, 0x8, R8 ;  /* 0x000000080b087825 */ /* 0x008fe200078e0008 */
[----:B----4-:R-:W-:-:S08]  /*0110*/  DADD R6, R2, -R4 ;  /* 0x0000000002067229 */ /* 0x010fd00000000804 */
[----:B------:R-:W-:-:S07]  /*0120*/  DMUL R6, R6, R6 ;  /* 0x0000000606067228 */ /* 0x000fce0000000000 */
[----:B------:R-:W-:Y:S01]  /*0130*/  STG.E.64 desc[UR4][R8.64], R6 ;  /* 0x0000000608007986 */ /* 0x000fe2000c101b04 */
[----:B------:R-:W-:Y:S05]  /*0140*/  EXIT ;  /* 0x000000000000794d */ /* 0x000fea0003800000 */
.L_x_0:
[----:B------:R-:W-:-:S00]  /*0150*/  BRA `(.L_x_0) ;  /* 0xfffffffc00fc7947 */ /* 0x000fc0000383ffff */
[----:B------:R-:W-:-:S00]  /*0160*/  NOP ;  /* 0x0000000000007918 */ /* 0x000fc00000000000 */
        /* <DEDUP_REMOVED lines=9> */
.L_x_10:


//--------------------- .text._Z9normalizePdS_S_jj --------------------------
	.section	.text._Z9normalizePdS_S_jj,"ax",@progbits
	.align	128
        .global         _Z9normalizePdS_S_jj
        .type           _Z9normalizePdS_S_jj,@function
        .size           _Z9normalizePdS_S_jj,(.L_x_9 - _Z9normalizePdS_S_jj)
        .other          _Z9normalizePdS_S_jj,@"STO_CUDA_ENTRY STV_DEFAULT"
_Z9normalizePdS_S_jj:
.text._Z9normalizePdS_S_jj:
[----:B------:R-:W-:Y:S01]  /*0000*/  LDC R1, c[0x0][0x37c] ;  /* 0x0000df00ff017b82 */ /* 0x000fe20000000800 */
[----:B------:R-:W0:Y:S07]  /*0010*/  S2R R9, SR_TID.X ;  /* 0x0000000000097919 */ /* 0x000e2e0000002100 */
[----:B------:R-:W0:Y:S01]  /*0020*/  S2UR UR5, SR_CTAID.X ;  /* 0x00000000000579c3 */ /* 0x000e220000002500 */
[----:B------:R-:W1:Y:S07]  /*0030*/  LDCU.64 UR6, c[0x0][0x398] ;  /* 0x00007300ff0677ac */ /* 0x000e6e0008000a00 */
[----:B------:R-:W0:Y:S01]  /*0040*/  LDC R0, c[0x0][0x360] ;  /* 0x0000d800ff007b82 */ /* 0x000e220000000800 */
[----:B-1----:R-:W-:Y:S01]  /*0050*/  UIMAD UR4, UR7, UR6, URZ ;  /* 0x00000006070472a4 */ /* 0x002fe2000f8e02ff */
[----:B0-----:R-:W-:-:S05]  /*0060*/  IMAD R9, R0, UR5, R9 ;  /* 0x0000000500097c24 */ /* 0x001fca000f8e0209 */
[----:B------:R-:W-:-:S13]  /*0070*/  ISETP.GE.U32.AND P0, PT, R9, UR4, PT ;  /* 0x0000000409007c0c */ /* 0x000fda000bf06070 */
[----:B------:R-:W-:Y:S05]  /*0080*/  @P0 EXIT ;  /* 0x000000000000094d */ /* 0x000fea0003800000 */
[----:B------:R-:W0:Y:S01]  /*0090*/  I2F.U32.RP R0, UR6 ;  /* 0x0000000600007d06 */ /* 0x000e220008209000 */
[----:B------:R-:W1:Y:S01]  /*00a0*/  LDC.64 R10, c[0x0][0x388] ;  /* 0x0000e200ff0a7b82 */ /* 0x000e620000000a00 */
[----:B------:R-:W-:Y:S01]  /*00b0*/  ISETP.NE.U32.AND P1, PT, RZ, UR6, PT ;  /* 0x00000006ff007c0c */ /* 0x000fe2000bf25070 */
[----:B------:R-:W2:Y:S05]  /*00c0*/  LDCU.64 UR4, c[0x0][0x358] ;  /* 0x00006b00ff0477ac */ /* 0x000eaa0008000a00 */
[----:B0-----:R-:W0:Y:S02]  /*00d0*/  MUFU.RCP R0, R0 ;  /* 0x0000000000007308 */ /* 0x001e240000001000 */
[----:B0-----:R-:W-:-:S06]  /*00e0*/  VIADD R2, R0, 0xffffffe ;  /* 0x0ffffffe00027836 */ /* 0x001fcc0000000000 */
[----:B------:R0:W3:Y:S02]  /*00f0*/  F2I.FTZ.U32.TRUNC.NTZ R3, R2 ;  /* 0x0000000200037305 */ /* 0x0000e4000021f000 */
[----:B0-----:R-:W-:Y:S02]  /*0100*/  IMAD.MOV.U32 R2, RZ, RZ, RZ ;  /* 0x000000ffff027224 */ /* 0x001fe400078e00ff */
[----:B---3--:R-:W-:-:S04]  /*0110*/  IMAD.MOV R5, RZ, RZ, -R3 ;  /* 0x000000ffff057224 */ /* 0x008fc800078e0a03 */
[----:B------:R-:W-:-:S04]  /*0120*/  IMAD R5, R5, UR6, RZ ;  /* 0x0000000605057c24 */ /* 0x000fc8000f8e02ff */
[----:B------:R-:W-:Y:S02]  /*0130*/  IMAD.HI.U32 R4, R3, R5, R2 ;  /* 0x0000000503047227 */ /* 0x000fe400078e0002 */
[----:B------:R-:W0:Y:S04]  /*0140*/  LDC.64 R2, c[0x0][0x390] ;  /* 0x0000e400ff027b82 */ /* 0x000e280000000a00 */
[----:B------:R-:W-:-:S04]  /*0150*/  IMAD.HI.U32 R4, R4, R9, RZ ;  /* 0x0000000904047227 */ /* 0x000fc800078e00ff */
[----:B------:R-:W-:-:S04]  /*0160*/  IMAD.MOV R4, RZ, RZ, -R4 ;  /* 0x000000ffff047224 */ /* 0x000fc800078e0a04 */
[----:B------:R-:W-:-:S05]  /*0170*/  IMAD R5, R4, UR6, R9 ;  /* 0x0000000604057c24 */ /* 0x000fca000f8e0209 */
[----:B------:R-:W-:-:S13]  /*0180*/  ISETP.GE.U32.AND P0, PT, R5, UR6, PT ;  /* 0x0000000605007c0c */ /* 0x000fda000bf06070 */
[----:B------:R-:W-:-:S05]  /*0190*/  @P0 VIADD R5, R5, -UR6 ;  /* 0x8000000605050c36 */ /* 0x000fca0008000000 */
[----:B------:R-:W-:-:S13]  /*01a0*/  ISETP.GE.U32.AND P0, PT, R5, UR6, PT ;  /* 0x0000000605007c0c */ /* 0x000fda000bf06070 */
[----:B------:R-:W-:Y:S01]  /*01b0*/  @P0 VIADD R5, R5, -UR6 ;  /* 0x8000000605050c36 */ /* 0x000fe20008000000 */
[----:B------:R-:W-:-:S05]  /*01c0*/  @!P1 LOP3.LUT R5, RZ, UR6, RZ, 0x33, !PT ;  /* 0x00000006ff059c12 */ /* 0x000fca000f8e33ff */
[----:B0-----:R-:W-:-:S04]  /*01d0*/  IMAD.WIDE.U32 R2, R5, 0x8, R2 ;  /* 0x0000000805027825 */ /* 0x001fc800078e0002 */
[----:B-1----:R-:W-:Y:S02]  /*01e0*/  IMAD.WIDE.U32 R10, R5, 0x8, R10 ;  /* 0x00000008050a7825 */ /* 0x002fe400078e000a */
[----:B--2---:R-:W2:Y:S01]  /*01f0*/  LDG.E.64 R2, desc[UR4][R2.64] ;  /* 0x0000000402027981 */ /* 0x004ea2000c1e1b00 */
[----:B------:R-:W0:Y:S03]  /*0200*/  LDC.64 R4, c[0x0][0x380] ;  /* 0x0000e000ff047b82 */ /* 0x000e260000000a00 */
[----:B------:R-:W2:Y:S01]  /*0210*/  LDG.E.64 R6, desc[UR4][R10.64] ;  /* 0x000000040a067981 */ /* 0x000ea2000c1e1b00 */
[----:B0-----:R-:W-:-:S05]  /*0220*/  IMAD.WIDE.U32 R4, R9, 0x8, R4 ;  /* 0x0000000809047825 */ /* 0x001fca00078e0004 */
[----:B------:R-:W3:Y:S01]  /*0230*/  LDG.E.64 R8, desc[UR4][R4.64] ;  /* 0x0000000404087981 */ /* 0x000ee2000c1e1b00 */
[----:B------:R-:W-:Y:S01]  /*0240*/  IMAD.MOV.U32 R12, RZ, RZ, 0x1 ;  /* 0x00000001ff0c7424 */ /* 0x000fe200078e00ff */
[----:B------:R-:W-:Y:S01]  /*0250*/  BSSY.RECONVERGENT B0, `(.L_x_1) ;  /* 0x0000014000007945 */ /* 0x000fe20003800200 */
[----:B--2---:R-:W-:-:S06]  /*0260*/  DADD R6, -R2, R6 ;  /* 0x0000000002067229 */ /* 0x004fcc0000000106 */
[----:B------:R-:W0:Y:S02]  /*0270*/  MUFU.RCP64H R13, R7 ;  /* 0x00000007000d7308 */ /* 0x000e240000001800 */
[----:B0-----:R-:W-:Y:S02]  /*0280*/  DFMA R14, -R6, R12, 1 ;  /* 0x3ff00000060e742b */ /* 0x001fe4000000010c */
[----:B---3--:R-:W-:-:S06]  /*0290*/  DADD R8, R8, -R2 ;  /* 0x0000000008087229 */ /* 0x008fcc0000000802 */
[----:B------:R-:W-:-:S04]  /*02a0*/  DFMA R14, R14, R14, R14 ;  /* 0x0000000e0e0e722b */ /* 0x000fc8000000000e */
[----:B------:R-:W-:-:S04]  /*02b0*/  FSETP.GEU.AND P1, PT, |R9|, 6.5827683646048100446e-37, PT ;  /* 0x036000000900780b */ /* 0x000fc80003f2e200 */
[----:B------:R-:W-:-:S08]  /*02c0*/  DFMA R14, R12, R14, R12 ;  /* 0x0000000e0c0e722b */ /* 0x000fd0000000000c */
[----:B------:R-:W-:-:S08]  /*02d0*/  DFMA R12, -R6, R14, 1 ;  /* 0x3ff00000060c742b */ /* 0x000fd0000000010e */
[----:B------:R-:W-:-:S08]  /*02e0*/  DFMA R12, R14, R12, R14 ;  /* 0x0000000c0e0c722b */ /* 0x000fd0000000000e */
[----:B------:R-:W-:-:S08]  /*02f0*/  DMUL R2, R8, R12 ;  /* 0x0000000c08027228 */ /* 0x000fd00000000000 */
[----:B------:R-:W-:-:S08]  /*0300*/  DFMA R10, -R6, R2, R8 ;  /* 0x00000002060a722b */ /* 0x000fd00000000108 */
[----:B------:R-:W-:-:S10]  /*0310*/  DFMA R2, R12, R10, R2 ;  /* 0x0000000a0c02722b */ /* 0x000fd40000000002 */
[----:B------:R-:W-:-:S05]  /*0320*/  FFMA R0, RZ, R7, R3 ;  /* 0x00000007ff007223 */ /* 0x000fca0000000003 */
[----:B------:R-:W-:-:S13]  /*0330*/  FSETP.GT.AND P0, PT, |R0|, 1.469367938527859385e-39, PT ;  /* 0x001000000000780b */ /* 0x000fda0003f04200 */
[----:B------:R-:W-:Y:S05]  /*0340*/  @P0 BRA P1, `(.L_x_2) ;  /* 0x0000000000100947 */ /* 0x000fea0000800000 */
[----:B------:R-:W-:-:S07]  /*0350*/  MOV R0, 0x370 ;  /* 0x0000037000007802 */ /* 0x000fce0000000f00 */
[----:B------:R-:W-:Y:S05]  /*0360*/  CALL.REL.NOINC `($__internal_0_$__cuda_sm20_div_rn_f64_full) ;  /* 0x0000000000147944 */ /* 0x000fea0003c00000 */
[----:B------:R-:W-:Y:S02]  /*0370*/  IMAD.MOV.U32 R2, RZ, RZ, R12 ;  /* 0x000000ffff027224 */ /* 0x000fe400078e000c */
[----:B------:R-:W-:-:S07]  /*0380*/  IMAD.MOV.U32 R3, RZ, RZ, R13 ;  /* 0x000000ffff037224 */ /* 0x000fce00078e000d */
.L_x_2:
[----:B------:R-:W-:Y:S05]  /*0390*/  BSYNC.RECONVERGENT B0 ;  /* 0x0000000000007941 */ /* 0x000fea0003800200 */
.L_x_1:
[----:B------:R-:W-:Y:S01]  /*03a0*/  STG.E.64 desc[UR4][R4.64], R2 ;  /* 0x0000000204007986 */ /* 0x000fe2000c101b04 */
[----:B------:R-:W-:Y:S05]  /*03b0*/  EXIT ;  /* 0x000000000000794d */ /* 0x000fea0003800000 */
        .weak           $__internal_0_$__cuda_sm20_div_rn_f64_full
        .type           $__internal_0_$__cuda_sm20_div_rn_f64_full,@function
        .size           $__internal_0_$__cuda_sm20_div_rn_f64_full,(.L_x_9 - $__internal_0_$__cuda_sm20_div_rn_f64_full)
$__internal_0_$__cuda_sm20_div_rn_f64_full:
[C---:B------:R-:W-:Y:S01]  /*03c0*/  FSETP.GEU.AND P0, PT, |R7|.reuse, 1.469367938527859385e-39, PT ;  /* 0x001000000700780b */ /* 0x040fe20003f0e200 */
[----:B------:R-:W-:Y:S01]  /*03d0*/  IMAD.MOV.U32 R16, RZ, RZ, 0x1 ;  /* 0x00000001ff107424 */ /* 0x000fe200078e00ff */
[----:B------:R-:W-:Y:S01]  /*03e0*/  LOP3.LUT R2, R7, 0x800fffff, RZ, 0xc0, !PT ;  /* 0x800fffff07027812 */ /* 0x000fe200078ec0ff */
[----:B------:R-:W-:Y:S01]  /*03f0*/  BSSY.RECONVERGENT B1, `(.L_x_3) ;  /* 0x0000055000017945 */ /* 0x000fe20003800200 */
[C---:B------:R-:W-:Y:S02]  /*0400*/  FSETP.GEU.AND P2, PT, |R9|.reuse, 1.469367938527859385e-39, PT ;  /* 0x001000000900780b */ /* 0x040fe40003f4e200 */
[----:B------:R-:W-:Y:S01]  /*0410*/  LOP3.LUT R3, R2, 0x3ff00000, RZ, 0xfc, !PT ;  /* 0x3ff0000002037812 */ /* 0x000fe200078efcff */
[----:B------:R-:W-:Y:S01]  /*0420*/  IMAD.MOV.U32 R2, RZ, RZ, R6 ;  /* 0x000000ffff027224 */ /* 0x000fe200078e0006 */
[----:B------:R-:W-:Y:S02]  /*0430*/  LOP3.LUT R12, R9, 0x7ff00000, RZ, 0xc0, !PT ;  /* 0x7ff00000090c7812 */ /* 0x000fe400078ec0ff */
[----:B------:R-:W-:-:S03]  /*0440*/  LOP3.LUT R15, R7, 0x7ff00000, RZ, 0xc0, !PT ;  /* 0x7ff00000070f7812 */ /* 0x000fc600078ec0ff */
[----:B------:R-:W-:Y:S01]  /*0450*/  @!P0 DMUL R2, R6, 8.98846567431157953865e+307 ;  /* 0x7fe0000006028828 */ /* 0x000fe20000000000 */
[----:B------:R-:W-:-:S03]  /*0460*/  ISETP.GE.U32.AND P1, PT, R12, R15, PT ;  /* 0x0000000f0c00720c */ /* 0x000fc60003f26070 */
[----:B------:R-:W-:Y:S01]  /*0470*/  @!P2 LOP3.LUT R13, R7, 0x7ff00000, RZ, 0xc0, !PT ;  /* 0x7ff00000070da812 */ /* 0x000fe200078ec0ff */
[----:B------:R-:W-:Y:S01]  /*0480*/  @!P2 IMAD.MOV.U32 R18, RZ, RZ, RZ ;  /* 0x000000ffff12a224 */ /* 0x000fe200078e00ff */
[----:B------:R-:W0:Y:S02]  /*0490*/  MUFU.RCP64H R17, R3 ;  /* 0x0000000300117308 */ /* 0x000e240000001800 */
[----:B------:R-:W-:Y:S01]  /*04a0*/  @!P2 ISETP.GE.U32.AND P3, PT, R12, R13, PT ;  /* 0x0000000d0c00a20c */ /* 0x000fe20003f66070 */
[----:B------:R-:W-:-:S05]  /*04b0*/  IMAD.MOV.U32 R13, RZ, RZ, 0x1ca00000 ;  /* 0x1ca00000ff0d7424 */ /* 0x000fca00078e00ff */
[----:B------:R-:W-:-:S04]  /*04c0*/  @!P2 SEL R19, R13, 0x63400000, !P3 ;  /* 0x634000000d13a807 */ /* 0x000fc80005800000 */
[----:B------:R-:W-:-:S04]  /*04d0*/  @!P2 LOP3.LUT R19, R19, 0x80000000, R9, 0xf8, !PT ;  /* 0x800000001313a812 */ /* 0x000fc800078ef809 */
[----:B------:R-:W-:Y:S01]  /*04e0*/  @!P2 LOP3.LUT R19, R19, 0x100000, RZ, 0xfc, !PT ;  /* 0x001000001313a812 */ /* 0x000fe200078efcff */
[----:B0-----:R-:W-:-:S08]  /*04f0*/  DFMA R10, R16, -R2, 1 ;  /* 0x3ff00000100a742b */ /* 0x001fd00000000802 */
[----:B------:R-:W-:-:S08]  /*0500*/  DFMA R10, R10, R10, R10 ;  /* 0x0000000a0a0a722b */ /* 0x000fd0000000000a */
[----:B------:R-:W-:Y:S01]  /*0510*/  DFMA R16, R16, R10, R16 ;  /* 0x0000000a1010722b */ /* 0x000fe20000000010 */
[----:B------:R-:W-:Y:S01]  /*0520*/  SEL R11, R13, 0x63400000, !P1 ;  /* 0x634000000d0b7807 */ /* 0x000fe20004800000 */
[----:B------:R-:W-:-:S03]  /*0530*/  IMAD.MOV.U32 R10, RZ, RZ, R8 ;  /* 0x000000ffff0a7224 */ /* 0x000fc600078e0008 */
[----:B------:R-:W-:-:S03]  /*0540*/  LOP3.LUT R11, R11, 0x800fffff, R9, 0xf8, !PT ;  /* 0x800fffff0b0b7812 */ /* 0x000fc600078ef809 */
[----:B------:R-:W-:-:S03]  /*0550*/  DFMA R20, R16, -R2, 1 ;  /* 0x3ff000001014742b */ /* 0x000fc60000000802 */
[----:B------:R-:W-:-:S05]  /*0560*/  @!P2 DFMA R10, R10, 2, -R18 ;  /* 0x400000000a0aa82b */ /* 0x000fca0000000812 */
[----:B------:R-:W-:Y:S01]  /*0570*/  DFMA R16, R16, R20, R16 ;  /* 0x000000141010722b */ /* 0x000fe20000000010 */
[----:B------:R-:W-:Y:S02]  /*0580*/  IMAD.MOV.U32 R21, RZ, RZ, R12 ;  /* 0x000000ffff157224 */ /* 0x000fe400078e000c */
[----:B------:R-:W-:Y:S01]  /*0590*/  IMAD.MOV.U32 R20, RZ, RZ, R15 ;  /* 0x000000ffff147224 */ /* 0x000fe200078e000f */
[----:B------:R-:W-:Y:S02]  /*05a0*/  @!P0 LOP3.LUT R20, R3, 0x7ff00000, RZ, 0xc0, !PT ;  /* 0x7ff0000003148812 */ /* 0x000fe400078ec0ff */
[----:B------:R-:W-:Y:S02]  /*05b0*/  @!P2 LOP3.LUT R21, R11, 0x7ff00000, RZ, 0xc0, !PT ;  /* 0x7ff000000b15a812 */ /* 0x000fe400078ec0ff */
[----:B------:R-:W-:Y:S01]  /*05c0*/  DMUL R18, R16, R10 ;  /* 0x0000000a10127228 */ /* 0x000fe20000000000 */
[----:B------:R-:W-:Y:S02]  /*05d0*/  VIADD R23, R20, 0xffffffff ;  /* 0xffffffff14177836 */ /* 0x000fe40000000000 */
[----:B------:R-:W-:-:S05]  /*05e0*/  VIADD R22, R21, 0xffffffff ;  /* 0xffffffff15167836 */ /* 0x000fca0000000000 */
[----:B------:R-:W-:Y:S01]  /*05f0*/  DFMA R14, R18, -R2, R10 ;  /* 0x80000002120e722b */ /* 0x000fe2000000000a */
[----:B------:R-:W-:-:S04]  /*0600*/  ISETP.GT.U32.AND P0, PT, R22, 0x7feffffe, PT ;  /* 0x7feffffe1600780c */ /* 0x000fc80003f04070 */
[----:B------:R-:W-:-:S03]  /*0610*/  ISETP.GT.U32.OR P0, PT, R23, 0x7feffffe, P0 ;  /* 0x7feffffe1700780c */ /* 0x000fc60000704470 */
[----:B------:R-:W-:-:S10]  /*0620*/  DFMA R14, R16, R14, R18 ;  /* 0x0000000e100e722b */ /* 0x000fd40000000012 */
[----:B------:R-:W-:Y:S05]  /*0630*/  @P0 BRA `(.L_x_4) ;  /* 0x00000000006c0947 */ /* 0x000fea0003800000 */
[----:B------:R-:W-:-:S04]  /*0640*/  LOP3.LUT R9, R7, 0x7ff00000, RZ, 0xc0, !PT ;  /* 0x7ff0000007097812 */ /* 0x000fc800078ec0ff */
[CC--:B------:R-:W-:Y:S02]  /*0650*/  VIADDMNMX R8, R12.reuse, -R9.reuse, 0xb9600000, !PT ;  /* 0xb96000000c087446 */ /* 0x0c0fe40007800909 */
[----:B------:R-:W-:Y:S02]  /*0660*/  ISETP.GE.U32.AND P0, PT, R12, R9, PT ;  /* 0x000000090c00720c */ /* 0x000fe40003f06070 */
[----:B------:R-:W-:Y:S02]  /*0670*/  VIMNMX R8, PT, PT, R8, 0x46a00000, PT ;  /* 0x46a0000008087848 */ /* 0x000fe40003fe0100 */
[----:B------:R-:W-:-:S05]  /*0680*/  SEL R13, R13, 0x63400000, !P0 ;  /* 0x634000000d0d7807 */ /* 0x000fca0004000000 */
[----:B------:R-:W-:Y:S02]  /*0690*/  IMAD.IADD R16, R8, 0x1, -R13 ;  /* 0x0000000108107824 */ /* 0x000fe400078e0a0d */
[----:B------:R-:W-:Y:S02]  /*06a0*/  IMAD.MOV.U32 R8, RZ, RZ, RZ ;  /* 0x000000ffff087224 */ /* 0x000fe400078e00ff */
[----:B------:R-:W-:-:S06]  /*06b0*/  VIADD R9, R16, 0x7fe00000 ;  /* 0x7fe0000010097836 */ /* 0x000fcc0000000000 */
[----:B------:R-:W-:-:S10]  /*06c0*/  DMUL R12, R14, R8 ;  /* 0x000000080e0c7228 */ /* 0x000fd40000000000 */
[----:B------:R-:W-:-:S13]  /*06d0*/  FSETP.GTU.AND P0, PT, |R13|, 1.469367938527859385e-39, PT ;  /* 0x001000000d00780b */ /* 0x000fda0003f0c200 */
[----:B------:R-:W-:Y:S05]  /*06e0*/  @P0 BRA `(.L_x_5) ;  /* 0x0000000000940947 */ /* 0x000fea0003800000 */
[----:B------:R-:W-:Y:S01]  /*06f0*/  DFMA R2, R14, -R2, R10 ;  /* 0x800000020e02722b */ /* 0x000fe2000000000a */
[----:B------:R-:W-:-:S09]  /*0700*/  IMAD.MOV.U32 R8, RZ, RZ, RZ ;  /* 0x000000ffff087224 */ /* 0x000fd200078e00ff */
[C---:B------:R-:W-:Y:S02]  /*0710*/  FSETP.NEU.AND P0, PT, R3.reuse, RZ, PT ;  /* 0x000000ff0300720b */ /* 0x040fe40003f0d000 */
[----:B------:R-:W-:-:S04]  /*0720*/  LOP3.LUT R7, R3, 0x80000000, R7, 0x48, !PT ;  /* 0x8000000003077812 */ /* 0x000fc800078e4807 */
[----:B------:R-:W-:-:S07]  /*0730*/  LOP3.LUT R9, R7, R9, RZ, 0xfc, !PT ;  /* 0x0000000907097212 */ /* 0x000fce00078efcff */
[----:B------:R-:W-:Y:S05]  /*0740*/  @!P0 BRA `(.L_x_5) ;  /* 0x00000000007c8947 */ /* 0x000fea0003800000 */
[----:B------:R-:W-:Y:S01]  /*0750*/  IMAD.MOV R3, RZ, RZ, -R16 ;  /* 0x000000ffff037224 */ /* 0x000fe200078e0a10 */
[----:B------:R-:W-:Y:S01]  /*0760*/  DMUL.RP R8, R14, R8 ;  /* 0x000000080e087228 */ /* 0x000fe20000008000 */
[----:B------:R-:W-:-:S06]  /*0770*/  IMAD.MOV.U32 R2, RZ, RZ, RZ ;  /* 0x000000ffff027224 */ /* 0x000fcc00078e00ff */
[----:B------:R-:W-:-:S03]  /*0780*/  DFMA R2, R12, -R2, R14 ;  /* 0x800000020c02722b */ /* 0x000fc6000000000e */
[----:B------:R-:W-:-:S03]  /*0790*/  LOP3.LUT R7, R9, R7, RZ, 0x3c, !PT ;  /* 0x0000000709077212 */ /* 0x000fc600078e3cff */
[----:B------:R-:W-:-:S04]  /*07a0*/  IADD3 R2, PT, PT, -R16, -0x43300000, RZ ;  /* 0xbcd0000010027810 */ /* 0x000fc80007ffe1ff */
[----:B------:R-:W-:-:S04]  /*07b0*/  FSETP.NEU.AND P0, PT, |R3|, R2, PT ;  /* 0x000000020300720b */ /* 0x000fc80003f0d200 */
[----:B------:R-:W-:Y:S02]  /*07c0*/  FSEL R12, R8, R12, !P0 ;  /* 0x0000000c080c7208 */ /* 0x000fe40004000000 */
[----:B------:R-:W-:Y:S01]  /*07d0*/  FSEL R13, R7, R13, !P0 ;  /* 0x0000000d070d7208 */ /* 0x000fe20004000000 */
[----:B------:R-:W-:Y:S06]  /*07e0*/  BRA `(.L_x_5) ;  /* 0x0000000000547947 */ /* 0x000fec0003800000 */
.L_x_4:
[----:B------:R-:W-:-:S14]  /*07f0*/  DSETP.NAN.AND P0, PT, R8, R8, PT ;  /* 0x000000080800722a */ /* 0x000fdc0003f08000 */
[----:B------:R-:W-:Y:S05]  /*0800*/  @P0 BRA `(.L_x_6) ;  /* 0x0000000000440947 */ /* 0x000fea0003800000 */
[----:B------:R-:W-:-:S14]  /*0810*/  DSETP.NAN.AND P0, PT, R6, R6, PT ;  /* 0x000000060600722a */ /* 0x000fdc0003f08000 */
[----:B------:R-:W-:Y:S05]  /*0820*/  @P0 BRA `(.L_x_7) ;  /* 0x0000000000300947 */ /* 0x000fea0003800000 */
[----:B------:R-:W-:Y:S01]  /*0830*/  ISETP.NE.AND P0, PT, R21, R20, PT ;  /* 0x000000141500720c */ /* 0x000fe20003f05270 */
[----:B------:R-:W-:Y:S02]  /*0840*/  IMAD.MOV.U32 R12, RZ, RZ, 0x0 ;  /* 0x00000000ff0c7424 */ /* 0x000fe400078e00ff */
[----:B------:R-:W-:-:S10]  /*0850*/  IMAD.MOV.U32 R13, RZ, RZ, -0x80000 ;  /* 0xfff80000ff0d7424 */ /* 0x000fd400078e00ff */
[----:B------:R-:W-:Y:S05]  /*0860*/  @!P0 BRA `(.L_x_5) ;  /* 0x0000000000348947 */ /* 0x000fea0003800000 */
[----:B------:R-:W-:Y:S02]  /*0870*/  ISETP.NE.AND P0, PT, R21, 0x7ff00000, PT ;  /* 0x7ff000001500780c */ /* 0x000fe40003f05270 */
[----:B------:R-:W-:Y:S02]  /*0880*/  LOP3.LUT R13, R9, 0x80000000, R7, 0x48, !PT ;  /* 0x80000000090d7812 */ /* 0x000fe400078e4807 */
[----:B------:R-:W-:-:S13]  /*0890*/  ISETP.EQ.OR P0, PT, R20, RZ, !P0 ;  /* 0x000000ff1400720c */ /* 0x000fda0004702670 */
[----:B------:R-:W-:Y:S01]  /*08a0*/  @P0 LOP3.LUT R2, R13, 0x7ff00000, RZ, 0xfc, !PT ;  /* 0x7ff000000d020812 */ /* 0x000fe200078efcff */
[----:B------:R-:W-:Y:S02]  /*08b0*/  @!P0 IMAD.MOV.U32 R12, RZ, RZ, RZ ;  /* 0x000000ffff0c8224 */ /* 0x000fe400078e00ff */
[----:B------:R-:W-:Y:S02]  /*08c0*/  @P0 IMAD.MOV.U32 R12, RZ, RZ, RZ ;  /* 0x000000ffff0c0224 */ /* 0x000fe400078e00ff */
[----:B------:R-:W-:Y:S01]  /*08d0*/  @P0 IMAD.MOV.U32 R13, RZ, RZ, R2 ;  /* 0x000000ffff0d0224 */ /* 0x000fe200078e0002 */
[----:B------:R-:W-:Y:S06]  /*08e0*/  BRA `(.L_x_5) ;  /* 0x0000000000147947 */ /* 0x000fec0003800000 */
.L_x_7:
[----:B------:R-:W-:Y:S01]  /*08f0*/  LOP3.LUT R13, R7, 0x80000, RZ, 0xfc, !PT ;  /* 0x00080000070d7812 */ /* 0x000fe200078efcff */
[----:B------:R-:W-:Y:S01]  /*0900*/  IMAD.MOV.U32 R12, RZ, RZ, R6 ;  /* 0x000000ffff0c7224 */ /* 0x000fe200078e0006 */
[----:B------:R-:W-:Y:S06]  /*0910*/  BRA `(.L_x_5) ;  /* 0x0000000000087947 */ /* 0x000fec0003800000 */
.L_x_6:
[----:B------:R-:W-:Y:S01]  /*0920*/  LOP3.LUT R13, R9, 0x80000, RZ, 0xfc, !PT ;  /* 0x00080000090d7812 */ /* 0x000fe200078efcff */
[----:B------:R-:W-:-:S07]  /*0930*/  IMAD.MOV.U32 R12, RZ, RZ, R8 ;  /* 0x000000ffff0c7224 */ /* 0x000fce00078e0008 */
.L_x_5:
[----:B------:R-:W-:Y:S05]  /*0940*/  BSYNC.RECONVERGENT B1 ;  /* 0x0000000000017941 */ /* 0x000fea0003800200 */
.L_x_3:
[----:B------:R-:W-:Y:S02]  /*0950*/  IMAD.MOV.U32 R2, RZ, RZ, R0 ;  /* 0x000000ffff027224 */ /* 0x000fe400078e0000 */
[----:B------:R-:W-:-:S04]  /*0960*/  IMAD.MOV.U32 R3, RZ, RZ, 0x0 ;  /* 0x00000000ff037424 */ /* 0x000fc800078e00ff */
[----:B------:R-:W-:Y:S05]  /*0970*/  RET.REL.NODEC R2 `(_Z9normalizePdS_S_jj) ;  /* 0xfffffff402a07950 */ /* 0x000fea0003c3ffff */
.L_x_8:
        /* <DEDUP_REMOVED lines=16> */
.L_x_9:


//--------------------- .nv.shared.reserved.0     --------------------------
	.section	.nv.shared.reserved.0,"aw",@nobits
	.weak		__nv_reservedSMEM_offset_0_alias
	.size		__nv_reservedSMEM_offset_0_alias, 0, 64
	.other		__nv_reservedSMEM_offset_0_alias,@"STO_CUDA_RESERVED_SHARED STV_DEFAULT"
__nv_reservedSMEM_offset_0_alias:
	.zero		0
	.zero		64


//--------------------- .nv.constant0._Z12findDistancePdS_S_j --------------------------
	.section	.nv.constant0._Z12findDistancePdS_S_j,"a",@progbits
	.sectionflags	@""
	.align	4
.nv.constant0._Z12findDistancePdS_S_j:
	.zero		924


//--------------------- .nv.constant0._Z9normalizePdS_S_jj --------------------------
	.section	.nv.constant0._Z9normalizePdS_S_jj,"a",@progbits
	.sectionflags	@""
	.align	4
.nv.constant0._Z9normalizePdS_S_jj:
	.zero		928


//--------------------- SYMBOLS --------------------------

	.type		.nv.reservedSmem.offset0,@object
	.size		.nv.reservedSmem.offset0,0x4
